//
// Generated by NVIDIA NVVM Compiler
//
// Compiler Build ID: CL-36424714
// Cuda compilation tools, release 13.0, V13.0.88
// Based on NVVM 20.0.0
//

.version 9.0
.target sm_100
.address_size 64

	// .globl	_Z9stringcatPcS_i

.visible .entry _Z9stringcatPcS_i(
	.param .u64 .ptr .align 1 _Z9stringcatPcS_i_param_0,
	.param .u64 .ptr .align 1 _Z9stringcatPcS_i_param_1,
	.param .u32 _Z9stringcatPcS_i_param_2
)
{
	.reg .pred 	%p<7>;
	.reg .b16 	%rs<6>;
	.reg .b32 	%r<39>;
	.reg .b64 	%rd<19>;

	ld.param.u64 	%rd10, [_Z9stringcatPcS_i_param_0];
	ld.param.u64 	%rd11, [_Z9stringcatPcS_i_param_1];
	ld.param.u32 	%r20, [_Z9stringcatPcS_i_param_2];
	cvta.to.global.u64 	%rd1, %rd11;
	cvta.to.global.u64 	%rd2, %rd10;
	mov.u32 	%r21, %ntid.x;
	mov.u32 	%r22, %ctaid.x;
	mov.u32 	%r23, %tid.x;
	mad.lo.s32 	%r1, %r21, %r22, %r23;
	setp.ge.s32 	%p1, %r1, %r20;
	@%p1 bra 	$L__BB0_8;
	sub.s32 	%r2, %r20, %r1;
	mad.lo.s32 	%r24, %r20, %r20, %r20;
	shr.u32 	%r25, %r24, 31;
	add.s32 	%r26, %r24, %r25;
	shr.s32 	%r3, %r26, 1;
	mad.lo.s32 	%r27, %r2, %r2, %r2;
	shr.u32 	%r28, %r27, 31;
	add.s32 	%r29, %r27, %r28;
	shr.s32 	%r30, %r29, 1;
	neg.s32 	%r4, %r30;
	setp.lt.s32 	%p2, %r2, 1;
	@%p2 bra 	$L__BB0_8;
	and.b32  	%r5, %r2, 3;
	sub.s32 	%r32, %r1, %r20;
	setp.gt.u32 	%p3, %r32, -4;
	mov.b32 	%r36, 0;
	@%p3 bra 	$L__BB0_5;
	and.b32  	%r36, %r2, 2147483644;
	neg.s32 	%r35, %r36;
	add.s64 	%rd17, %rd2, 1;
	add.s64 	%rd4, %rd1, 3;
	add.s32 	%r34, %r4, %r3;
$L__BB0_4:
	cvt.s64.s32 	%rd12, %r34;
	add.s64 	%rd13, %rd4, %rd12;
	ld.global.u8 	%rs1, [%rd17+-1];
	st.global.u8 	[%rd13+-3], %rs1;
	ld.global.u8 	%rs2, [%rd17];
	st.global.u8 	[%rd13+-2], %rs2;
	ld.global.u8 	%rs3, [%rd17+1];
	st.global.u8 	[%rd13+-1], %rs3;
	ld.global.u8 	%rs4, [%rd17+2];
	st.global.u8 	[%rd13], %rs4;
	add.s32 	%r35, %r35, 4;
	add.s64 	%rd17, %rd17, 4;
	add.s32 	%r34, %r34, 4;
	setp.ne.s32 	%p4, %r35, 0;
	@%p4 bra 	$L__BB0_4;
$L__BB0_5:
	setp.eq.s32 	%p5, %r5, 0;
	@%p5 bra 	$L__BB0_8;
	add.s32 	%r33, %r36, %r4;
	add.s32 	%r38, %r33, %r3;
	cvt.u64.u32 	%rd14, %r36;
	add.s64 	%rd18, %rd2, %rd14;
	neg.s32 	%r37, %r5;
$L__BB0_7:
	.pragma "nounroll";
	cvt.s64.s32 	%rd15, %r38;
	add.s64 	%rd16, %rd1, %rd15;
	ld.global.u8 	%rs5, [%rd18];
	st.global.u8 	[%rd16], %rs5;
	add.s32 	%r38, %r38, 1;
	add.s64 	%rd18, %rd18, 1;
	add.s32 	%r37, %r37, 1;
	setp.ne.s32 	%p6, %r37, 0;
	@%p6 bra 	$L__BB0_7;
$L__BB0_8:
	ret;

}


// ===== COMPILED SASS (sm_100) =====

	.target	sm_100

	.elftype	@"ET_EXEC"


//--------------------- .note.nv.tkinfo           --------------------------
	.section	.note.nv.tkinfo,"",@"SHT_NOTE"
	.sectionflags	@"SHF_NOTE_NV_TKINFO"
	.tkinfo
        /*0018*/ 	.word	0x00000002
        /*0030*/ 	.string	""
        /*0030*/ 	.string	"ptxas"
        /*0030*/ 	.string	"Cuda compilation tools, release 13.0, V13.0.88"
        /*0030*/ 	.string	"Build cuda_13.0.r13.0/compiler.36424714_0"
        /*0030*/ 	.string	"-arch sm_100 -m 64 "



//--------------------- .note.nv.cuinfo           --------------------------
	.section	.note.nv.cuinfo,"",@"SHT_NOTE"
	.sectionflags	@"SHF_NOTE_NV_CUINFO"
        /*0018*/ 	.short	0x0002
        /*001a*/ 	.short	0x0064
        /*001c*/ 	.short	0x0082
	.zero		2


//--------------------- .nv.info                  --------------------------
	.section	.nv.info,"",@"SHT_CUDA_INFO"
	.align	4


	//----- nvinfo : EIATTR_REGCOUNT
	.align		4
        /*0000*/ 	.byte	0x04, 0x2f
        /*0002*/ 	.short	(.L_1 - .L_0)
	.align		4
.L_0:
        /*0004*/ 	.word	index@(_Z9stringcatPcS_i)
        /*0008*/ 	.word	0x00000018


	//----- nvinfo : EIATTR_FRAME_SIZE
	.align		4
.L_1:
        /*000c*/ 	.byte	0x04, 0x11
        /*000e*/ 	.short	(.L_3 - .L_2)
	.align		4
.L_2:
        /*0010*/ 	.word	index@(_Z9stringcatPcS_i)
        /*0014*/ 	.word	0x00000000


	//----- nvinfo : EIATTR_MIN_STACK_SIZE
	.align		4
.L_3:
        /*0018*/ 	.byte	0x04, 0x12
        /*001a*/ 	.short	(.L_5 - .L_4)
	.align		4
.L_4:
        /*001c*/ 	.word	index@(_Z9stringcatPcS_i)
        /*0020*/ 	.word	0x00000000
.L_5:


//--------------------- .nv.compat                --------------------------
	.section	.nv.compat,"",@"SHT_CUDA_COMPAT_INFO"
	.align	4
        /*0000*/ 	.byte	0x02, 0x09, 0x00, 0x00, 0x02, 0x02, 0x01, 0x00, 0x02, 0x05, 0x05, 0x00, 0x03, 0x07, 0x01, 0x01
        /*0010*/ 	.byte	0x02, 0x03, 0x00, 0x00, 0x02, 0x06, 0x01, 0x00, 0x04, 0x0b, 0x08, 0x00, 0x09, 0x00, 0x00, 0x00
        /*0020*/ 	.byte	0x00, 0x00, 0x00, 0x00


//--------------------- .nv.info._Z9stringcatPcS_i --------------------------
	.section	.nv.info._Z9stringcatPcS_i,"",@"SHT_CUDA_INFO"
	.sectionflags	@""
	.align	4


	//----- nvinfo : EIATTR_CUDA_API_VERSION
	.align		4
        /*0000*/ 	.byte	0x04, 0x37
        /*0002*/ 	.short	(.L_7 - .L_6)
.L_6:
        /*0004*/ 	.word	0x00000082


	//----- nvinfo : EIATTR_KPARAM_INFO
	.align		4
.L_7:
        /*0008*/ 	.byte	0x04, 0x17
        /*000a*/ 	.short	(.L_9 - .L_8)
.L_8:
        /*000c*/ 	.word	0x00000000
        /*0010*/ 	.short	0x0002
        /*0012*/ 	.short	0x0010
        /*0014*/ 	.byte	0x00, 0xf0, 0x11, 0x00


	//----- nvinfo : EIATTR_KPARAM_INFO
	.align		4
.L_9:
        /*0018*/ 	.byte	0x04, 0x17
        /*001a*/ 	.short	(.L_11 - .L_10)
.L_10:
        /*001c*/ 	.word	0x00000000
        /*0020*/ 	.short	0x0001
        /*0022*/ 	.short	0x0008
        /*0024*/ 	.byte	0x00, 0xf5, 0x21, 0x00


	//----- nvinfo : EIATTR_KPARAM_INFO
	.align		4
.L_11:
        /*0028*/ 	.byte	0x04, 0x17
        /*002a*/ 	.short	(.L_13 - .L_12)
.L_12:
        /*002c*/ 	.word	0x00000000
        /*0030*/ 	.short	0x0000
        /*0032*/ 	.short	0x0000
        /*0034*/ 	.byte	0x00, 0xf5, 0x21, 0x00


	//----- nvinfo : EIATTR_SPARSE_MMA_MASK
	.align		4
.L_13:
        /*0038*/ 	.byte	0x03, 0x50
        /*003a*/ 	.short	0x0000


	//----- nvinfo : EIATTR_MAXREG_COUNT
	.align		4
        /*003c*/ 	.byte	0x03, 0x1b
        /*003e*/ 	.short	0x00ff


	//----- nvinfo : EIATTR_MERCURY_ISA_VERSION
	.align		4
        /*0040*/ 	.byte	0x03, 0x5f
        /*0042*/ 	.short	0x0101


	//----- nvinfo : EIATTR_VRC_CTA_INIT_COUNT
	.align		4
        /*0044*/ 	.byte	0x02, 0x4a
	.zero		1
	.zero		1


	//----- nvinfo : EIATTR_EXIT_INSTR_OFFSETS
	.align		4
        /*0048*/ 	.byte	0x04, 0x1c
        /*004a*/ 	.short	(.L_15 - .L_14)


	//   ....[0]....
.L_14:
        /*004c*/ 	.word	0x00000070


	//   ....[1]....
        /*0050*/ 	.word	0x000000b0


	//   ....[2]....
        /*0054*/ 	.word	0x00000360


	//   ....[3]....
        /*0058*/ 	.word	0x00000480


	//----- nvinfo : EIATTR_CRS_STACK_SIZE
	.align		4
.L_15:
        /*005c*/ 	.byte	0x04, 0x1e
        /*005e*/ 	.short	(.L_17 - .L_16)
.L_16:
        /*0060*/ 	.word	0x00000000


	//----- nvinfo : EIATTR_CBANK_PARAM_SIZE
	.align		4
.L_17:
        /*0064*/ 	.byte	0x03, 0x19
        /*0066*/ 	.short	0x0014


	//----- nvinfo : EIATTR_PARAM_CBANK
	.align		4
        /*0068*/ 	.byte	0x04, 0x0a
        /*006a*/ 	.short	(.L_19 - .L_18)
	.align		4
.L_18:
        /*006c*/ 	.word	index@(.nv.constant0._Z9stringcatPcS_i)
        /*0070*/ 	.short	0x0380
        /*0072*/ 	.short	0x0014


	//----- nvinfo : EIATTR_SW_WAR
	.align		4
.L_19:
        /*0074*/ 	.byte	0x04, 0x36
        /*0076*/ 	.short	(.L_21 - .L_20)
.L_20:
        /*0078*/ 	.word	0x00000008
.L_21:


//--------------------- .nv.callgraph             --------------------------
	.section	.nv.callgraph,"",@"SHT_CUDA_CALLGRAPH"
	.align	4
	.sectionentsize	8
	.align		4
        /*0000*/ 	.word	0x00000000
	.align		4
        /*0004*/ 	.word	0xffffffff
	.align		4
        /*0008*/ 	.word	0x00000000
	.align		4
        /*000c*/ 	.word	0xfffffffe
	.align		4
        /*0010*/ 	.word	0x00000000
	.align		4
        /*0014*/ 	.word	0xfffffffd
	.align		4
        /*0018*/ 	.word	0x00000000
	.align		4
        /*001c*/ 	.word	0xfffffffc


//--------------------- .text._Z9stringcatPcS_i   --------------------------
	.section	.text._Z9stringcatPcS_i,"ax",@progbits
	.align	128
        .global         _Z9stringcatPcS_i
        .type           _Z9stringcatPcS_i,@function
        .size           _Z9stringcatPcS_i,(.L_x_5 - _Z9stringcatPcS_i)
        .other          _Z9stringcatPcS_i,@"STO_CUDA_ENTRY STV_DEFAULT"
_Z9stringcatPcS_i:
.text._Z9stringcatPcS_i:
[----:B------:R-:W-:Y:S01]  /*0000*/  LDC R1, c[0x0][0x37c] ;  /* 0x0000df00ff017b82 */ /* 0x000fe20000000800 */
[----:B------:R-:W0:Y:S01]  /*0010*/  S2R R0, SR_CTAID.X ;  /* 0x0000000000007919 */ /* 0x000e220000002500 */
[----:B------:R-:W0:Y:S01]  /*0020*/  LDCU UR5, c[0x0][0x360] ;  /* 0x00006c00ff0577ac */ /* 0x000e220008000800 */
[----:B------:R-:W0:Y:S01]  /*0030*/  S2R R3, SR_TID.X ;  /* 0x0000000000037919 */ /* 0x000e220000002100 */
[----:B------:R-:W1:Y:S01]  /*0040*/  LDCU UR4, c[0x0][0x390] ;  /* 0x00007200ff0477ac */ /* 0x000e620008000800 */
[----:B0-----:R-:W-:-:S05]  /*0050*/  IMAD R0, R0, UR5, R3 ;  /* 0x0000000500007c24 */ /* 0x001fca000f8e0203 */
[----:B-1----:R-:W-:-:S13]  /*0060*/  ISETP.GE.AND P0, PT, R0, UR4, PT ;  /* 0x0000000400007c0c */ /* 0x002fda000bf06270 */
[----:B------:R-:W-:Y:S05]  /*0070*/  @P0 EXIT ;  /* 0x000000000000094d */ /* 0x000fea0003800000 */
[----:B------:R-:W-:-:S04]  /*0080*/  IADD3 R4, PT, PT, -R0, UR4, RZ ;  /* 0x0000000400047c10 */ /* 0x000fc8000fffe1ff */
[C---:B------:R-:W-:Y:S01]  /*0090*/  ISETP.GE.AND P0, PT, R4.reuse, 0x1, PT ;  /* 0x000000010400780c */ /* 0x040fe20003f06270 */
[----:B------:R-:W-:-:S12]  /*00a0*/  IMAD R2, R4, R4, R4 ;  /* 0x0000000404027224 */ /* 0x000fd800078e0204 */
[----:B------:R-:W-:Y:S05]  /*00b0*/  @!P0 EXIT ;  /* 0x000000000000894d */ /* 0x000fea0003800000 */
[----:B------:R-:W-:Y:S01]  /*00c0*/  VIADD R0, R0, -UR4 ;  /* 0x8000000400007c36 */ /* 0x000fe20008000000 */
[----:B------:R-:W-:Y:S01]  /*00d0*/  UIMAD UR4, UR4, UR4, UR4 ;  /* 0x00000004040472a4 */ /* 0x000fe2000f8e0204 */
[----:B------:R-:W-:Y:S01]  /*00e0*/  LOP3.LUT R8, R4, 0x3, RZ, 0xc0, !PT ;  /* 0x0000000304087812 */ /* 0x000fe200078ec0ff */
[----:B------:R-:W0:Y:S01]  /*00f0*/  LDCU.64 UR8, c[0x0][0x358] ;  /* 0x00006b00ff0877ac */ /* 0x000e220008000a00 */
[----:B------:R-:W-:Y:S01]  /*0100*/  LEA.HI R2, R2, R2, RZ, 0x1 ;  /* 0x0000000202027211 */ /* 0x000fe200078f08ff */
[----:B------:R-:W-:Y:S01]  /*0110*/  BSSY.RECONVERGENT B0, `(.L_x_0) ;  /* 0x0000024000007945 */ /* 0x000fe20003800200 */
[----:B------:R-:W-:Y:S01]  /*0120*/  ISETP.GT.U32.AND P1, PT, R0, -0x4, PT ;  /* 0xfffffffc0000780c */ /* 0x000fe20003f24070 */
[----:B------:R-:W-:Y:S01]  /*0130*/  ULEA.HI UR4, UR4, UR4, URZ, 0x1 ;  /* 0x0000000404047291 */ /* 0x000fe2000f8f08ff */
[----:B------:R-:W-:Y:S01]  /*0140*/  ISETP.NE.AND P0, PT, R8, RZ, PT ;  /* 0x000000ff0800720c */ /* 0x000fe20003f05270 */
[----:B------:R-:W-:Y:S01]  /*0150*/  IMAD.MOV.U32 R9, RZ, RZ, RZ ;  /* 0x000000ffff097224 */ /* 0x000fe200078e00ff */
[----:B------:R-:W-:Y:S01]  /*0160*/  SHF.R.S32.HI R0, RZ, 0x1, R2 ;  /* 0x00000001ff007819 */ /* 0x000fe20000011402 */
[----:B------:R-:W-:-:S08]  /*0170*/  USHF.R.S32.HI UR4, URZ, 0x1, UR4 ;  /* 0x00000001ff047899 */ /* 0x000fd00008011404 */
[----:B------:R-:W-:Y:S05]  /*0180*/  @P1 BRA `(.L_x_1) ;  /* 0x0000000000701947 */ /* 0x000fea0003800000 */
[----:B------:R-:W1:Y:S01]  /*0190*/  LDCU.64 UR6, c[0x0][0x380] ;  /* 0x00007000ff0677ac */ /* 0x000e620008000a00 */
[----:B------:R-:W2:Y:S01]  /*01a0*/  LDC.64 R2, c[0x0][0x388] ;  /* 0x0000e200ff027b82 */ /* 0x000ea20000000a00 */
[----:B------:R-:W-:Y:S02]  /*01b0*/  LOP3.LUT R9, R4, 0x7ffffffc, RZ, 0xc0, !PT ;  /* 0x7ffffffc04097812 */ /* 0x000fe400078ec0ff */
[----:B------:R-:W-:-:S03]  /*01c0*/  IADD3 R11, PT, PT, -R0, UR4, RZ ;  /* 0x00000004000b7c10 */ /* 0x000fc6000fffe1ff */
[----:B------:R-:W-:Y:S01]  /*01d0*/  IMAD.MOV R10, RZ, RZ, -R9 ;  /* 0x000000ffff0a7224 */ /* 0x000fe200078e0a09 */
[----:B-1----:R-:W-:-:S04]  /*01e0*/  UIADD3 UR5, UP0, UPT, UR6, 0x1, URZ ;  /* 0x0000000106057890 */ /* 0x002fc8000ff1e0ff */
[----:B------:R-:W-:Y:S02]  /*01f0*/  UIADD3.X UR6, UPT, UPT, URZ, UR7, URZ, UP0, !UPT ;  /* 0x00000007ff067290 */ /* 0x000fe400087fe4ff */
[----:B------:R-:W-:-:S04]  /*0200*/  IMAD.U32 R12, RZ, RZ, UR5 ;  /* 0x00000005ff0c7e24 */ /* 0x000fc8000f8e00ff */
[----:B------:R-:W-:-:S07]  /*0210*/  IMAD.U32 R21, RZ, RZ, UR6 ;  /* 0x00000006ff157e24 */ /* 0x000fce000f8e00ff */
.L_x_2:
[----:B------:R-:W-:Y:S02]  /*0220*/  IMAD.MOV.U32 R6, RZ, RZ, R12 ;  /* 0x000000ffff067224 */ /* 0x000fe400078e000c */
[----:B------:R-:W-:-:S05]  /*0230*/  IMAD.MOV.U32 R7, RZ, RZ, R21 ;  /* 0x000000ffff077224 */ /* 0x000fca00078e0015 */
[----:B01----:R-:W3:Y:S01]  /*0240*/  LDG.E.U8 R13, desc[UR8][R6.64+-0x1] ;  /* 0xffffff08060d7981 */ /* 0x003ee2000c1e1100 */
[----:B------:R-:W-:Y:S02]  /*0250*/  SHF.R.S32.HI R12, RZ, 0x1f, R11 ;  /* 0x0000001fff0c7819 */ /* 0x000fe4000001140b */
[----:B--2---:R-:W-:-:S04]  /*0260*/  IADD3 R4, P1, P2, R11, 0x3, R2 ;  /* 0x000000030b047810 */ /* 0x004fc80007a3e002 */
[----:B------:R-:W-:-:S05]  /*0270*/  IADD3.X R5, PT, PT, R12, R3, RZ, P1, P2 ;  /* 0x000000030c057210 */ /* 0x000fca0000fe44ff */
[----:B---3--:R1:W-:Y:S04]  /*0280*/  STG.E.U8 desc[UR8][R4.64+-0x3], R13 ;  /* 0xfffffd0d04007986 */ /* 0x0083e8000c101108 */
[----:B------:R-:W2:Y:S04]  /*0290*/  LDG.E.U8 R15, desc[UR8][R6.64] ;  /* 0x00000008060f7981 */ /* 0x000ea8000c1e1100 */
[----:B--2---:R1:W-:Y:S04]  /*02a0*/  STG.E.U8 desc[UR8][R4.64+-0x2], R15 ;  /* 0xfffffe0f04007986 */ /* 0x0043e8000c101108 */
[----:B------:R-:W2:Y:S04]  /*02b0*/  LDG.E.U8 R17, desc[UR8][R6.64+0x1] ;  /* 0x0000010806117981 */ /* 0x000ea8000c1e1100 */
[----:B--2---:R1:W-:Y:S04]  /*02c0*/  STG.E.U8 desc[UR8][R4.64+-0x1], R17 ;  /* 0xffffff1104007986 */ /* 0x0043e8000c101108 */
[----:B------:R-:W2:Y:S01]  /*02d0*/  LDG.E.U8 R19, desc[UR8][R6.64+0x2] ;  /* 0x0000020806137981 */ /* 0x000ea2000c1e1100 */
[----:B------:R-:W-:Y:S01]  /*02e0*/  VIADD R10, R10, 0x4 ;  /* 0x000000040a0a7836 */ /* 0x000fe20000000000 */
[----:B------:R-:W-:Y:S01]  /*02f0*/  IADD3 R12, P2, PT, R6, 0x4, RZ ;  /* 0x00000004060c7810 */ /* 0x000fe20007f5e0ff */
[----:B------:R-:W-:-:S03]  /*0300*/  VIADD R11, R11, 0x4 ;  /* 0x000000040b0b7836 */ /* 0x000fc60000000000 */
[----:B------:R-:W-:Y:S01]  /*0310*/  ISETP.NE.AND P1, PT, R10, RZ, PT ;  /* 0x000000ff0a00720c */ /* 0x000fe20003f25270 */
[----:B------:R-:W-:Y:S01]  /*0320*/  IMAD.X R21, RZ, RZ, R7, P2 ;  /* 0x000000ffff157224 */ /* 0x000fe200010e0607 */
[----:B--2---:R1:W-:Y:S11]  /*0330*/  STG.E.U8 desc[UR8][R4.64], R19 ;  /* 0x0000001304007986 */ /* 0x0043f6000c101108 */
[----:B------:R-:W-:Y:S05]  /*0340*/  @P1 BRA `(.L_x_2) ;  /* 0xfffffffc00b41947 */ /* 0x000fea000383ffff */
.L_x_1:
[----:B0-----:R-:W-:Y:S05]  /*0350*/  BSYNC.RECONVERGENT B0 ;  /* 0x0000000000007941 */ /* 0x001fea0003800200 */
.L_x_0:
[----:B------:R-:W-:Y:S05]  /*0360*/  @!P0 EXIT ;  /* 0x000000000000894d */ /* 0x000fea0003800000 */
[----:B------:R-:W0:Y:S01]  /*0370*/  LDCU.64 UR6, c[0x0][0x380] ;  /* 0x00007000ff0677ac */ /* 0x000e220008000a00 */
[C---:B------:R-:W-:Y:S01]  /*0380*/  IADD3 R0, PT, PT, R9.reuse, UR4, -R0 ;  /* 0x0000000409007c10 */ /* 0x040fe2000fffe800 */
[----:B------:R-:W-:Y:S01]  /*0390*/  IMAD.MOV R8, RZ, RZ, -R8 ;  /* 0x000000ffff087224 */ /* 0x000fe200078e0a08 */
[----:B------:R-:W2:Y:S01]  /*03a0*/  LDCU.64 UR10, c[0x0][0x388] ;  /* 0x00007100ff0a77ac */ /* 0x000ea20008000a00 */
[----:B0-----:R-:W-:-:S05]  /*03b0*/  IADD3 R2, P0, PT, R9, UR6, RZ ;  /* 0x0000000609027c10 */ /* 0x001fca000ff1e0ff */
[----:B--2---:R-:W-:-:S08]  /*03c0*/  IMAD.X R7, RZ, RZ, UR7, P0 ;  /* 0x00000007ff077e24 */ /* 0x004fd000080e06ff */
.L_x_3:
[----:B0-----:R-:W-:-:S06]  /*03d0*/  IMAD.MOV.U32 R3, RZ, RZ, R7 ;  /* 0x000000ffff037224 */ /* 0x001fcc00078e0007 */
[----:B------:R0:W2:Y:S01]  /*03e0*/  LDG.E.U8 R3, desc[UR8][R2.64] ;  /* 0x0000000802037981 */ /* 0x0000a2000c1e1100 */
[----:B-1----:R-:W-:Y:S01]  /*03f0*/  IADD3 R4, P0, PT, R0, UR10, RZ ;  /* 0x0000000a00047c10 */ /* 0x002fe2000ff1e0ff */
[----:B------:R-:W-:-:S03]  /*0400*/  VIADD R8, R8, 0x1 ;  /* 0x0000000108087836 */ /* 0x000fc60000000000 */
[C---:B------:R-:W-:Y:S01]  /*0410*/  LEA.HI.X.SX32 R5, R0.reuse, UR11, 0x1, P0 ;  /* 0x0000000b00057c11 */ /* 0x040fe200080f0eff */
[----:B------:R-:W-:Y:S01]  /*0420*/  VIADD R0, R0, 0x1 ;  /* 0x0000000100007836 */ /* 0x000fe20000000000 */
[----:B------:R-:W-:Y:S02]  /*0430*/  ISETP.NE.AND P0, PT, R8, RZ, PT ;  /* 0x000000ff0800720c */ /* 0x000fe40003f05270 */
[----:B0-----:R-:W-:-:S05]  /*0440*/  IADD3 R2, P1, PT, R2, 0x1, RZ ;  /* 0x0000000102027810 */ /* 0x001fca0007f3e0ff */
[----:B------:R-:W-:Y:S01]  /*0450*/  IMAD.X R7, RZ, RZ, R7, P1 ;  /* 0x000000ffff077224 */ /* 0x000fe200008e0607 */
[----:B--2---:R0:W-:Y:S05]  /*0460*/  STG.E.U8 desc[UR8][R4.64], R3 ;  /* 0x0000000304007986 */ /* 0x0041ea000c101108 */
[----:B------:R-:W-:Y:S05]  /*0470*/  @P0 BRA `(.L_x_3) ;  /* 0xfffffffc00d40947 */ /* 0x000fea000383ffff */
[----:B------:R-:W-:Y:S05]  /*0480*/  EXIT ;  /* 0x000000000000794d */ /* 0x000fea0003800000 */
.L_x_4:
[----:B------:R-:W-:-:S00]  /*0490*/  BRA `(.L_x_4) ;  /* 0xfffffffc00fc7947 */ /* 0x000fc0000383ffff */
[----:B------:R-:W-:-:S00]  /*04a0*/  NOP ;  /* 0x0000000000007918 */ /* 0x000fc00000000000 */
        /* <DEDUP_REMOVED lines=13> */
.L_x_5:


//--------------------- .nv.shared.reserved.0     --------------------------
	.section	.nv.shared.reserved.0,"aw",@nobits
	.weak		__nv_reservedSMEM_offset_0_alias
	.size		__nv_reservedSMEM_offset_0_alias, 0, 64
	.other		__nv_reservedSMEM_offset_0_alias,@"STO_CUDA_RESERVED_SHARED STV_DEFAULT"
__nv_reservedSMEM_offset_0_alias:
	.zero		0
	.zero		64


//--------------------- .nv.constant0._Z9stringcatPcS_i --------------------------
	.section	.nv.constant0._Z9stringcatPcS_i,"a",@progbits
	.sectionflags	@""
	.align	4
.nv.constant0._Z9stringcatPcS_i:
	.zero		916


//--------------------- SYMBOLS --------------------------

	.type		.nv.reservedSmem.offset0,@object
	.size		.nv.reservedSmem.offset0,0x4
